	.headerflags	@"EF_CUDA_TEXMODE_UNIFIED EF_CUDA_64BIT_ADDRESS EF_CUDA_ACCELERATORS EF_CUDA_SM90 EF_CUDA_VIRTUAL_SM(EF_CUDA_SM90)"
	.elftype	@"ET_EXEC"


//--------------------- .nv.info                  --------------------------
	.section	.nv.info,"",@"SHT_CUDA_INFO"
	.align	4


	//----- nvinfo : EIATTR_REGCOUNT
	.align		4
        /*0000*/ 	.byte	0x04, 0x2f
        /*0002*/ 	.short	(.L_1 - .L_0)
	.align		4
.L_0:
        /*0004*/ 	.word	index@(triton_poi_fused_add_3)
        /*0008*/ 	.word	0x00000010


	//----- nvinfo : EIATTR_MIN_STACK_SIZE
	.align		4
.L_1:
        /*000c*/ 	.byte	0x04, 0x12
        /*000e*/ 	.short	(.L_3 - .L_2)
	.align		4
.L_2:
        /*0010*/ 	.word	index@(triton_poi_fused_add_3)
        /*0014*/ 	.word	0x00000000


	//----- nvinfo : EIATTR_FRAME_SIZE
	.align		4
.L_3:
        /*0018*/ 	.byte	0x04, 0x11
        /*001a*/ 	.short	(.L_5 - .L_4)
	.align		4
.L_4:
        /*001c*/ 	.word	index@(triton_poi_fused_add_3)
        /*0020*/ 	.word	0x00000000


	//----- nvinfo : EIATTR_MIN_STACK_SIZE
	.align		4
.L_5:
        /*0024*/ 	.byte	0x04, 0x12
        /*0026*/ 	.short	(.L_7 - .L_6)
	.align		4
.L_6:
        /*0028*/ 	.word	index@(triton_poi_fused_add_3)
        /*002c*/ 	.word	0x00000000
.L_7:


//--------------------- .nv.info.triton_poi_fused_add_3 --------------------------
	.section	.nv.info.triton_poi_fused_add_3,"",@"SHT_CUDA_INFO"
	.sectionflags	@""
	.align	4


	//----- nvinfo : EIATTR_CUDA_API_VERSION
	.align		4
        /*0000*/ 	.byte	0x04, 0x37
        /*0002*/ 	.short	(.L_9 - .L_8)
.L_8:
        /*0004*/ 	.word	0x0000007c


	//----- nvinfo : EIATTR_KPARAM_INFO
	.align		4
.L_9:
        /*0008*/ 	.byte	0x04, 0x17
        /*000a*/ 	.short	(.L_11 - .L_10)
.L_10:
        /*000c*/ 	.word	0x00000000
        /*0010*/ 	.short	0x0004
        /*0012*/ 	.short	0x0020
        /*0014*/ 	.byte	0x00, 0xf0, 0x11, 0x00


	//----- nvinfo : EIATTR_KPARAM_INFO
	.align		4
.L_11:
        /*0018*/ 	.byte	0x04, 0x17
        /*001a*/ 	.short	(.L_13 - .L_12)
.L_12:
        /*001c*/ 	.word	0x00000000
        /*0020*/ 	.short	0x0003
        /*0022*/ 	.short	0x0018
        /*0024*/ 	.byte	0x00, 0xf4, 0x21, 0x00


	//----- nvinfo : EIATTR_KPARAM_INFO
	.align		4
.L_13:
        /*0028*/ 	.byte	0x04, 0x17
        /*002a*/ 	.short	(.L_15 - .L_14)
.L_14:
        /*002c*/ 	.word	0x00000000
        /*0030*/ 	.short	0x0002
        /*0032*/ 	.short	0x0010
        /*0034*/ 	.byte	0x00, 0xf4, 0x21, 0x00


	//----- nvinfo : EIATTR_KPARAM_INFO
	.align		4
.L_15:
        /*0038*/ 	.byte	0x04, 0x17
        /*003a*/ 	.short	(.L_17 - .L_16)
.L_16:
        /*003c*/ 	.word	0x00000000
        /*0040*/ 	.short	0x0001
        /*0042*/ 	.short	0x0008
        /*0044*/ 	.byte	0x00, 0xf4, 0x21, 0x00


	//----- nvinfo : EIATTR_KPARAM_INFO
	.align		4
.L_17:
        /*0048*/ 	.byte	0x04, 0x17
        /*004a*/ 	.short	(.L_19 - .L_18)
.L_18:
        /*004c*/ 	.word	0x00000000
        /*0050*/ 	.short	0x0000
        /*0052*/ 	.short	0x0000
        /*0054*/ 	.byte	0x00, 0xf4, 0x21, 0x00


	//----- nvinfo : EIATTR_SPARSE_MMA_MASK
	.align		4
.L_19:
        /*0058*/ 	.byte	0x03, 0x50
        /*005a*/ 	.short	0x0000


	//----- nvinfo : EIATTR_MAXREG_COUNT
	.align		4
        /*005c*/ 	.byte	0x03, 0x1b
        /*005e*/ 	.short	0x00ff


	//----- nvinfo : EIATTR_EXIT_INSTR_OFFSETS
	.align		4
        /*0060*/ 	.byte	0x04, 0x1c
        /*0062*/ 	.short	(.L_21 - .L_20)


	//   ....[0]....
.L_20:
        /*0064*/ 	.word	0x000001e0


	//   ....[1]....
        /*0068*/ 	.word	0x00000200


	//----- nvinfo : EIATTR_REQNTID
	.align		4
.L_21:
        /*006c*/ 	.byte	0x04, 0x10
        /*006e*/ 	.short	(.L_23 - .L_22)
.L_22:
        /*0070*/ 	.word	0x00000080
        /*0074*/ 	.word	0x00000001
        /*0078*/ 	.word	0x00000001


	//----- nvinfo : EIATTR_CBANK_PARAM_SIZE
	.align		4
.L_23:
        /*007c*/ 	.byte	0x03, 0x19
        /*007e*/ 	.short	0x0024


	//----- nvinfo : EIATTR_PARAM_CBANK
	.align		4
        /*0080*/ 	.byte	0x04, 0x0a
        /*0082*/ 	.short	(.L_25 - .L_24)
	.align		4
.L_24:
        /*0084*/ 	.word	index@(.nv.constant0.triton_poi_fused_add_3)
        /*0088*/ 	.short	0x0210
        /*008a*/ 	.short	0x0024


	//----- nvinfo : EIATTR_SW_WAR
	.align		4
.L_25:
        /*008c*/ 	.byte	0x04, 0x36
        /*008e*/ 	.short	(.L_27 - .L_26)
.L_26:
        /*0090*/ 	.word	0x00000008
.L_27:


//--------------------- .nv.callgraph             --------------------------
	.section	.nv.callgraph,"",@"SHT_CUDA_CALLGRAPH"
	.align	4
	.sectionentsize	8
	.align		4
        /*0000*/ 	.word	0x00000000
	.align		4
        /*0004*/ 	.word	0xffffffff
	.align		4
        /*0008*/ 	.word	0x00000000
	.align		4
        /*000c*/ 	.word	0xfffffffe
	.align		4
        /*0010*/ 	.word	0x00000000
	.align		4
        /*0014*/ 	.word	0xfffffffd
	.align		4
        /*0018*/ 	.word	0x00000000
	.align		4
        /*001c*/ 	.word	0xfffffffc


//--------------------- .text.triton_poi_fused_add_3 --------------------------
	.section	.text.triton_poi_fused_add_3,"ax",@progbits
	.align	128
        .global         triton_poi_fused_add_3
        .type           triton_poi_fused_add_3,@function
        .size           triton_poi_fused_add_3,(.L_x_1 - triton_poi_fused_add_3)
        .other          triton_poi_fused_add_3,@"STO_CUDA_ENTRY STV_DEFAULT"
triton_poi_fused_add_3:
.text.triton_poi_fused_add_3:
[----:B------:R-:W0:Y:S01]  /*0000*/  LDC R1, c[0x0][0x28] ;  /* 0x00000a00ff017b82 */ /* 0x000e220000000800 */
[----:B------:R-:W1:Y:S07]  /*0010*/  S2R R0, SR_TID.X ;  /* 0x0000000000007919 */ /* 0x000e6e0000002100 */
[----:B------:R-:W2:Y:S01]  /*0020*/  LDC.64 R6, c[0x0][0x218] ;  /* 0x00008600ff067b82 */ /* 0x000ea20000000a00 */
[----:B------:R-:W-:Y:S01]  /*0030*/  ULDC.64 UR4, c[0x0][0x208] ;  /* 0x0000820000047ab9 */ /* 0x000fe20000000a00 */
[----:B------:R-:W3:Y:S06]  /*0040*/  S2R R11, SR_CTAID.X ;  /* 0x00000000000b7919 */ /* 0x000eec0000002500 */
[----:B------:R-:W4:Y:S08]  /*0050*/  LDC.64 R8, c[0x0][0x228] ;  /* 0x00008a00ff087b82 */ /* 0x000f300000000a00 */
[----:B------:R-:W5:Y:S08]  /*0060*/  LDC.64 R4, c[0x0][0x220] ;  /* 0x00008800ff047b82 */ /* 0x000f700000000a00 */
[----:B------:R-:W2:Y:S01]  /*0070*/  LDC.64 R2, c[0x0][0x210] ;  /* 0x00008400ff027b82 */ /* 0x000ea20000000a00 */
[----:B-1----:R-:W-:-:S02]  /*0080*/  LOP3.LUT R0, R0, 0x7f, RZ, 0xc0, !PT ;  /* 0x0000007f00007812 */ /* 0x002fc400078ec0ff */
[----:B---3--:R-:W-:-:S03]  /*0090*/  SHF.R.S32.HI R10, RZ, 0x18, R11 ;  /* 0x00000018ff0a7819 */ /* 0x008fc6000001140b */
[----:B------:R-:W-:Y:S01]  /*00a0*/  IMAD R11, R11, 0x80, R0 ;  /* 0x000000800b0b7824 */ /* 0x000fe200078e0200 */
[----:B------:R-:W-:-:S03]  /*00b0*/  SGXT R0, R10, 0x1 ;  /* 0x000000010a00781a */ /* 0x000fc60000000200 */
[C---:B-----5:R-:W-:Y:S01]  /*00c0*/  IMAD.WIDE R4, R11.reuse, 0x4, R4 ;  /* 0x000000040b047825 */ /* 0x060fe200078e0204 */
[----:B------:R-:W-:Y:S02]  /*00d0*/  ISETP.GE.AND P0, PT, R11, 0x100, PT ;  /* 0x000001000b00780c */ /* 0x000fe40003f06270 */
[----:B------:R-:W-:-:S04]  /*00e0*/  LEA.HI R0, R0, R11, RZ, 0x2 ;  /* 0x0000000b00007211 */ /* 0x000fc800078f10ff */
[----:B------:R-:W-:Y:S01]  /*00f0*/  LOP3.LUT R0, R0, 0xfffffffc, RZ, 0xc0, !PT ;  /* 0xfffffffc00007812 */ /* 0x000fe200078ec0ff */
[----:B0-2---:R-:W-:-:S04]  /*0100*/  IMAD.WIDE R2, R11, 0x4, R2 ;  /* 0x000000040b027825 */ /* 0x005fc800078e0202 */
[----:B------:R-:W-:Y:S01]  /*0110*/  IMAD.IADD R13, R11, 0x1, -R0 ;  /* 0x000000010b0d7824 */ /* 0x000fe200078e0a00 */
[----:B------:R-:W-:Y:S02]  /*0120*/  CS2R R10, SRZ ;  /* 0x00000000000a7805 */ /* 0x000fe4000001ff00 */
[----:B------:R-:W-:Y:S01]  /*0130*/  MOV R0, RZ ;  /* 0x000000ff00007202 */ /* 0x000fe20000000f00 */
[----:B------:R-:W-:-:S03]  /*0140*/  IMAD.WIDE R6, R13, 0x4, R6 ;  /* 0x000000040d067825 */ /* 0x000fc600078e0206 */
[----:B------:R-:W2:Y:S01]  /*0150*/  @!P0 LDG.E R10, desc[UR4][R4.64] ;  /* 0x00000004040a8981 */ /* 0x000ea2000c1e1900 */
[----:B----4-:R-:W-:Y:S01]  /*0160*/  IMAD.WIDE R8, R13, 0x4, R8 ;  /* 0x000000040d087825 */ /* 0x010fe200078e0208 */
[----:B------:R-:W-:Y:S02]  /*0170*/  HFMA2.MMA R13, -RZ, RZ, 0, 0 ;  /* 0x00000000ff0d7435 */ /* 0x000fe400000001ff */
[----:B------:R-:W3:Y:S04]  /*0180*/  @!P0 LDG.E.EL R11, desc[UR4][R6.64] ;  /* 0x00000004060b8981 */ /* 0x000ee8000c2e1900 */
[----:B------:R-:W3:Y:S04]  /*0190*/  @!P0 LDG.E R0, desc[UR4][R2.64] ;  /* 0x0000000402008981 */ /* 0x000ee8000c1e1900 */
[----:B------:R-:W2:Y:S01]  /*01a0*/  @!P0 LDG.E.EL R13, desc[UR4][R8.64] ;  /* 0x00000004080d8981 */ /* 0x000ea2000c2e1900 */
[----:B---3--:R-:W-:Y:S01]  /*01b0*/  FADD R0, R11, R0 ;  /* 0x000000000b007221 */ /* 0x008fe20000000000 */
[----:B--2---:R-:W-:-:S04]  /*01c0*/  FADD R13, R13, R10 ;  /* 0x0000000a0d0d7221 */ /* 0x004fc80000000000 */
[----:B------:R-:W-:Y:S01]  /*01d0*/  FADD R13, R0, R13 ;  /* 0x0000000d000d7221 */ /* 0x000fe20000000000 */
[----:B------:R-:W-:Y:S06]  /*01e0*/  @P0 EXIT ;  /* 0x000000000000094d */ /* 0x000fec0003800000 */
[----:B------:R-:W-:Y:S01]  /*01f0*/  STG.E desc[UR4][R2.64], R13 ;  /* 0x0000000d02007986 */ /* 0x000fe2000c101904 */
[----:B------:R-:W-:Y:S05]  /*0200*/  EXIT ;  /* 0x000000000000794d */ /* 0x000fea0003800000 */
.L_x_0:
[----:B------:R-:W-:-:S00]  /*0210*/  BRA `(.L_x_0) ;  /* 0xfffffffc00fc7947 */ /* 0x000fc0000383ffff */
[----:B------:R-:W-:-:S00]  /*0220*/  NOP ;  /* 0x0000000000007918 */ /* 0x000fc00000000000 */
        /* <DEDUP_REMOVED lines=13> */
.L_x_1:


//--------------------- .nv.constant0.triton_poi_fused_add_3 --------------------------
	.section	.nv.constant0.triton_poi_fused_add_3,"a",@progbits
	.sectionflags	@""
	.align	4
.nv.constant0.triton_poi_fused_add_3:
	.zero		564
